//
// Generated by NVIDIA NVVM Compiler
//
// Compiler Build ID: CL-36424714
// Cuda compilation tools, release 13.0, V13.0.88
// Based on NVVM 20.0.0
//

.version 9.0
.target sm_100
.address_size 64

	// .globl	_Z22convtranspose_kernel_1PfPKfS1_iiiii
// _ZZ22convtranspose_kernel_1PfPKfS1_iiiiiE8shared_X has been demoted
// _ZZ22convtranspose_kernel_1PfPKfS1_iiiiiE8shared_W has been demoted

.visible .entry _Z22convtranspose_kernel_1PfPKfS1_iiiii(
	.param .u64 .ptr .align 1 _Z22convtranspose_kernel_1PfPKfS1_iiiii_param_0,
	.param .u64 .ptr .align 1 _Z22convtranspose_kernel_1PfPKfS1_iiiii_param_1,
	.param .u64 .ptr .align 1 _Z22convtranspose_kernel_1PfPKfS1_iiiii_param_2,
	.param .u32 _Z22convtranspose_kernel_1PfPKfS1_iiiii_param_3,
	.param .u32 _Z22convtranspose_kernel_1PfPKfS1_iiiii_param_4,
	.param .u32 _Z22convtranspose_kernel_1PfPKfS1_iiiii_param_5,
	.param .u32 _Z22convtranspose_kernel_1PfPKfS1_iiiii_param_6,
	.param .u32 _Z22convtranspose_kernel_1PfPKfS1_iiiii_param_7
)
{
	.reg .pred 	%p<94>;
	.reg .b32 	%r<113>;
	.reg .b32 	%f<105>;
	.reg .b64 	%rd<15>;
	// demoted variable
	.shared .align 4 .b8 _ZZ22convtranspose_kernel_1PfPKfS1_iiiiiE8shared_X[3844];
	// demoted variable
	.shared .align 4 .b8 _ZZ22convtranspose_kernel_1PfPKfS1_iiiiiE8shared_W[64];
	ld.param.u64 	%rd4, [_Z22convtranspose_kernel_1PfPKfS1_iiiii_param_2];
	ld.param.u32 	%r38, [_Z22convtranspose_kernel_1PfPKfS1_iiiii_param_3];
	ld.param.u32 	%r39, [_Z22convtranspose_kernel_1PfPKfS1_iiiii_param_4];
	ld.param.u32 	%r40, [_Z22convtranspose_kernel_1PfPKfS1_iiiii_param_5];
	ld.param.u32 	%r41, [_Z22convtranspose_kernel_1PfPKfS1_iiiii_param_6];
	mov.u32 	%r1, %ctaid.x;
	mov.u32 	%r2, %ctaid.y;
	mov.u32 	%r3, %tid.x;
	mov.u32 	%r4, %tid.y;
	setp.lt.s32 	%p4, %r38, 1;
	mov.f32 	%f82, 0f00000000;
	@%p4 bra 	$L__BB0_50;
	max.s32 	%r43, %r3, %r4;
	setp.lt.s32 	%p1, %r43, %r40;
	not.b32 	%r44, %r3;
	add.s32 	%r45, %r40, %r44;
	shl.b32 	%r46, %r45, 4;
	mov.u32 	%r47, _ZZ22convtranspose_kernel_1PfPKfS1_iiiiiE8shared_W;
	add.s32 	%r48, %r47, %r46;
	not.b32 	%r49, %r4;
	add.s32 	%r50, %r40, %r49;
	shl.b32 	%r51, %r50, 2;
	add.s32 	%r5, %r48, %r51;
	mov.u32 	%r52, _ZZ22convtranspose_kernel_1PfPKfS1_iiiiiE8shared_X;
	mad.lo.s32 	%r6, %r3, 124, %r52;
	setp.lt.s32 	%p2, %r43, %r41;
	mul.lo.s32 	%r7, %r38, %r1;
	add.s32 	%r8, %r4, -1;
	shl.b32 	%r9, %r41, 1;
	and.b32  	%r10, %r40, 7;
	and.b32  	%r11, %r40, 3;
	and.b32  	%r12, %r40, 2147483640;
	and.b32  	%r13, %r40, 1;
	cvta.to.global.u64 	%rd1, %rd4;
	mov.f32 	%f82, 0f00000000;
	mov.b32 	%r107, 0;
	not.pred 	%p5, %p1;
	not.pred 	%p6, %p2;
$L__BB0_2:
	@%p5 bra 	$L__BB0_4;
	mad.lo.s32 	%r53, %r107, %r39, %r2;
	mad.lo.s32 	%r54, %r53, %r40, %r3;
	mad.lo.s32 	%r55, %r54, %r40, %r4;
	mul.wide.s32 	%rd5, %r55, 4;
	add.s64 	%rd6, %rd1, %rd5;
	ld.global.f32 	%f44, [%rd6];
	st.shared.f32 	[%r5], %f44;
$L__BB0_4:
	bar.sync 	0;
	shl.b32 	%r56, %r4, 2;
	add.s32 	%r57, %r6, %r56;
	mov.b32 	%r58, 0;
	st.shared.u32 	[%r57], %r58;
	@%p6 bra 	$L__BB0_6;
	ld.param.u64 	%rd14, [_Z22convtranspose_kernel_1PfPKfS1_iiiii_param_1];
	add.s32 	%r59, %r107, %r7;
	mad.lo.s32 	%r60, %r59, %r41, %r3;
	mad.lo.s32 	%r61, %r60, %r41, %r4;
	cvta.to.global.u64 	%rd7, %rd14;
	mul.wide.s32 	%rd8, %r61, 4;
	add.s64 	%rd9, %rd7, %rd8;
	ld.global.f32 	%f45, [%rd9];
	shl.b32 	%r62, %r4, 3;
	mad.lo.s32 	%r63, %r3, 124, %r62;
	add.s32 	%r64, %r63, %r6;
	st.shared.f32 	[%r64+128], %f45;
$L__BB0_6:
	setp.lt.s32 	%p7, %r40, 1;
	bar.sync 	0;
	@%p7 bra 	$L__BB0_49;
	mov.b32 	%r108, 0;
$L__BB0_8:
	setp.lt.u32 	%p8, %r40, 8;
	add.s32 	%r68, %r3, %r108;
	add.s32 	%r69, %r68, -1;
	setp.gt.s32 	%p9, %r69, -1;
	setp.lt.s32 	%p10, %r69, %r9;
	and.pred  	%p3, %p9, %p10;
	mad.lo.s32 	%r70, %r108, 124, %r6;
	add.s32 	%r16, %r70, -124;
	shl.b32 	%r71, %r108, 4;
	mov.u32 	%r72, _ZZ22convtranspose_kernel_1PfPKfS1_iiiiiE8shared_W;
	add.s32 	%r17, %r72, %r71;
	mov.b32 	%r111, 0;
	@%p8 bra 	$L__BB0_27;
	mov.b32 	%r109, 0;
	not.pred 	%p12, %p3;
$L__BB0_10:
	.pragma "nounroll";
	add.s32 	%r19, %r8, %r109;
	add.s32 	%r20, %r4, %r109;
	setp.lt.s32 	%p11, %r19, 0;
	or.pred  	%p13, %p12, %p11;
	setp.ge.s32 	%p14, %r19, %r9;
	shl.b32 	%r75, %r109, 2;
	add.s32 	%r21, %r17, %r75;
	shl.b32 	%r76, %r20, 2;
	add.s32 	%r22, %r16, %r76;
	or.pred  	%p15, %p13, %p14;
	@%p15 bra 	$L__BB0_12;
	ld.shared.f32 	%f47, [%r22+-4];
	ld.shared.f32 	%f48, [%r21];
	fma.rn.f32 	%f82, %f47, %f48, %f82;
$L__BB0_12:
	setp.lt.s32 	%p16, %r20, 0;
	or.pred  	%p18, %p12, %p16;
	setp.ge.s32 	%p19, %r20, %r9;
	or.pred  	%p20, %p18, %p19;
	@%p20 bra 	$L__BB0_14;
	ld.shared.f32 	%f49, [%r22];
	ld.shared.f32 	%f50, [%r21+4];
	fma.rn.f32 	%f82, %f49, %f50, %f82;
$L__BB0_14:
	add.s32 	%r77, %r19, 2;
	setp.lt.s32 	%p21, %r77, 0;
	or.pred  	%p23, %p12, %p21;
	setp.ge.s32 	%p24, %r77, %r9;
	or.pred  	%p25, %p23, %p24;
	@%p25 bra 	$L__BB0_16;
	ld.shared.f32 	%f51, [%r22+4];
	ld.shared.f32 	%f52, [%r21+8];
	fma.rn.f32 	%f82, %f51, %f52, %f82;
$L__BB0_16:
	add.s32 	%r78, %r19, 3;
	setp.lt.s32 	%p26, %r78, 0;
	or.pred  	%p28, %p12, %p26;
	setp.ge.s32 	%p29, %r78, %r9;
	or.pred  	%p30, %p28, %p29;
	@%p30 bra 	$L__BB0_18;
	ld.shared.f32 	%f53, [%r22+8];
	ld.shared.f32 	%f54, [%r21+12];
	fma.rn.f32 	%f82, %f53, %f54, %f82;
$L__BB0_18:
	add.s32 	%r79, %r19, 4;
	setp.lt.s32 	%p31, %r79, 0;
	or.pred  	%p33, %p12, %p31;
	setp.ge.s32 	%p34, %r79, %r9;
	or.pred  	%p35, %p33, %p34;
	@%p35 bra 	$L__BB0_20;
	ld.shared.f32 	%f55, [%r22+12];
	ld.shared.f32 	%f56, [%r21+16];
	fma.rn.f32 	%f82, %f55, %f56, %f82;
$L__BB0_20:
	add.s32 	%r80, %r19, 5;
	setp.lt.s32 	%p36, %r80, 0;
	or.pred  	%p38, %p12, %p36;
	setp.ge.s32 	%p39, %r80, %r9;
	or.pred  	%p40, %p38, %p39;
	@%p40 bra 	$L__BB0_22;
	ld.shared.f32 	%f57, [%r22+16];
	ld.shared.f32 	%f58, [%r21+20];
	fma.rn.f32 	%f82, %f57, %f58, %f82;
$L__BB0_22:
	add.s32 	%r81, %r19, 6;
	setp.lt.s32 	%p41, %r81, 0;
	or.pred  	%p43, %p12, %p41;
	setp.ge.s32 	%p44, %r81, %r9;
	or.pred  	%p45, %p43, %p44;
	@%p45 bra 	$L__BB0_24;
	ld.shared.f32 	%f59, [%r22+20];
	ld.shared.f32 	%f60, [%r21+24];
	fma.rn.f32 	%f82, %f59, %f60, %f82;
$L__BB0_24:
	add.s32 	%r82, %r19, 7;
	setp.lt.s32 	%p46, %r82, 0;
	or.pred  	%p48, %p12, %p46;
	setp.ge.s32 	%p49, %r82, %r9;
	or.pred  	%p50, %p48, %p49;
	@%p50 bra 	$L__BB0_26;
	ld.shared.f32 	%f61, [%r22+24];
	ld.shared.f32 	%f62, [%r21+28];
	fma.rn.f32 	%f82, %f61, %f62, %f82;
$L__BB0_26:
	add.s32 	%r109, %r109, 8;
	setp.ne.s32 	%p51, %r109, %r12;
	mov.u32 	%r111, %r12;
	@%p51 bra 	$L__BB0_10;
$L__BB0_27:
	setp.eq.s32 	%p52, %r10, 0;
	@%p52 bra 	$L__BB0_48;
	add.s32 	%r83, %r10, -1;
	setp.lt.u32 	%p53, %r83, 3;
	@%p53 bra 	$L__BB0_38;
	add.s32 	%r84, %r8, %r111;
	add.s32 	%r26, %r4, %r111;
	setp.lt.s32 	%p54, %r84, 0;
	not.pred 	%p55, %p3;
	or.pred  	%p56, %p55, %p54;
	setp.ge.s32 	%p57, %r84, %r9;
	shl.b32 	%r85, %r111, 2;
	add.s32 	%r27, %r17, %r85;
	shl.b32 	%r86, %r26, 2;
	add.s32 	%r28, %r16, %r86;
	or.pred  	%p58, %p56, %p57;
	@%p58 bra 	$L__BB0_31;
	ld.shared.f32 	%f64, [%r28+-4];
	ld.shared.f32 	%f65, [%r27];
	fma.rn.f32 	%f82, %f64, %f65, %f82;
$L__BB0_31:
	setp.lt.s32 	%p59, %r26, 0;
	or.pred  	%p61, %p55, %p59;
	setp.ge.s32 	%p62, %r26, %r9;
	or.pred  	%p63, %p61, %p62;
	@%p63 bra 	$L__BB0_33;
	ld.shared.f32 	%f66, [%r28];
	ld.shared.f32 	%f67, [%r27+4];
	fma.rn.f32 	%f82, %f66, %f67, %f82;
$L__BB0_33:
	add.s32 	%r87, %r84, 2;
	setp.lt.s32 	%p64, %r87, 0;
	or.pred  	%p66, %p55, %p64;
	setp.ge.s32 	%p67, %r87, %r9;
	or.pred  	%p68, %p66, %p67;
	@%p68 bra 	$L__BB0_35;
	ld.shared.f32 	%f68, [%r28+4];
	ld.shared.f32 	%f69, [%r27+8];
	fma.rn.f32 	%f82, %f68, %f69, %f82;
$L__BB0_35:
	add.s32 	%r88, %r84, 3;
	setp.lt.s32 	%p69, %r88, 0;
	or.pred  	%p71, %p55, %p69;
	setp.ge.s32 	%p72, %r88, %r9;
	or.pred  	%p73, %p71, %p72;
	@%p73 bra 	$L__BB0_37;
	ld.shared.f32 	%f70, [%r28+8];
	ld.shared.f32 	%f71, [%r27+12];
	fma.rn.f32 	%f82, %f70, %f71, %f82;
$L__BB0_37:
	add.s32 	%r111, %r111, 4;
$L__BB0_38:
	setp.eq.s32 	%p74, %r11, 0;
	@%p74 bra 	$L__BB0_48;
	setp.eq.s32 	%p75, %r11, 1;
	@%p75 bra 	$L__BB0_45;
	add.s32 	%r90, %r8, %r111;
	add.s32 	%r31, %r4, %r111;
	setp.lt.s32 	%p76, %r90, 0;
	not.pred 	%p77, %p3;
	or.pred  	%p78, %p77, %p76;
	setp.ge.s32 	%p79, %r90, %r9;
	shl.b32 	%r91, %r111, 2;
	add.s32 	%r32, %r17, %r91;
	shl.b32 	%r92, %r31, 2;
	add.s32 	%r33, %r16, %r92;
	or.pred  	%p80, %p78, %p79;
	@%p80 bra 	$L__BB0_42;
	ld.shared.f32 	%f73, [%r33+-4];
	ld.shared.f32 	%f74, [%r32];
	fma.rn.f32 	%f82, %f73, %f74, %f82;
$L__BB0_42:
	setp.lt.s32 	%p81, %r31, 0;
	or.pred  	%p83, %p77, %p81;
	setp.ge.s32 	%p84, %r31, %r9;
	or.pred  	%p85, %p83, %p84;
	@%p85 bra 	$L__BB0_44;
	ld.shared.f32 	%f75, [%r33];
	ld.shared.f32 	%f76, [%r32+4];
	fma.rn.f32 	%f82, %f75, %f76, %f82;
$L__BB0_44:
	add.s32 	%r111, %r111, 2;
$L__BB0_45:
	setp.eq.s32 	%p86, %r13, 0;
	@%p86 bra 	$L__BB0_48;
	add.s32 	%r94, %r8, %r111;
	setp.lt.s32 	%p87, %r94, 0;
	not.pred 	%p88, %p3;
	or.pred  	%p89, %p88, %p87;
	setp.ge.s32 	%p90, %r94, %r9;
	or.pred  	%p91, %p89, %p90;
	@%p91 bra 	$L__BB0_48;
	add.s32 	%r95, %r4, %r111;
	shl.b32 	%r96, %r95, 2;
	add.s32 	%r97, %r16, %r96;
	ld.shared.f32 	%f77, [%r97+-4];
	shl.b32 	%r98, %r111, 2;
	add.s32 	%r99, %r17, %r98;
	ld.shared.f32 	%f78, [%r99];
	fma.rn.f32 	%f82, %f77, %f78, %f82;
$L__BB0_48:
	add.s32 	%r108, %r108, 1;
	setp.ne.s32 	%p92, %r108, %r40;
	@%p92 bra 	$L__BB0_8;
$L__BB0_49:
	bar.sync 	0;
	add.s32 	%r107, %r107, 1;
	setp.ne.s32 	%p93, %r107, %r38;
	@%p93 bra 	$L__BB0_2;
$L__BB0_50:
	ld.param.u64 	%rd13, [_Z22convtranspose_kernel_1PfPKfS1_iiiii_param_0];
	cvta.to.global.u64 	%rd10, %rd13;
	mul.lo.s32 	%r100, %r1, %r39;
	shl.b32 	%r101, %r100, 2;
	shl.b32 	%r102, %r2, 2;
	shl.b32 	%r103, %r3, 1;
	add.s32 	%r104, %r101, %r102;
	mad.lo.s32 	%r105, %r104, %r41, %r103;
	mad.lo.s32 	%r106, %r105, %r41, %r4;
	mul.wide.s32 	%rd11, %r106, 4;
	add.s64 	%rd12, %rd10, %rd11;
	st.global.f32 	[%rd12], %f82;
	ret;

}


// ===== COMPILED SASS (sm_100) =====

	.target	sm_100

	.elftype	@"ET_EXEC"


//--------------------- .note.nv.tkinfo           --------------------------
	.section	.note.nv.tkinfo,"",@"SHT_NOTE"
	.sectionflags	@"SHF_NOTE_NV_TKINFO"
	.tkinfo
        /*0018*/ 	.word	0x00000002
        /*0030*/ 	.string	""
        /*0030*/ 	.string	"ptxas"
        /*0030*/ 	.string	"Cuda compilation tools, release 13.0, V13.0.88"
        /*0030*/ 	.string	"Build cuda_13.0.r13.0/compiler.36424714_0"
        /*0030*/ 	.string	"-arch sm_100 -m 64 "



//--------------------- .note.nv.cuinfo           --------------------------
	.section	.note.nv.cuinfo,"",@"SHT_NOTE"
	.sectionflags	@"SHF_NOTE_NV_CUINFO"
        /*0018*/ 	.short	0x0002
        /*001a*/ 	.short	0x0064
        /*001c*/ 	.short	0x0082
	.zero		2


//--------------------- .nv.info                  --------------------------
	.section	.nv.info,"",@"SHT_CUDA_INFO"
	.align	4


	//----- nvinfo : EIATTR_REGCOUNT
	.align		4
        /*0000*/ 	.byte	0x04, 0x2f
        /*0002*/ 	.short	(.L_1 - .L_0)
	.align		4
.L_0:
        /*0004*/ 	.word	index@(_Z22convtranspose_kernel_1PfPKfS1_iiiii)
        /*0008*/ 	.word	0x00000019


	//----- nvinfo : EIATTR_FRAME_SIZE
	.align		4
.L_1:
        /*000c*/ 	.byte	0x04, 0x11
        /*000e*/ 	.short	(.L_3 - .L_2)
	.align		4
.L_2:
        /*0010*/ 	.word	index@(_Z22convtranspose_kernel_1PfPKfS1_iiiii)
        /*0014*/ 	.word	0x00000000


	//----- nvinfo : EIATTR_MIN_STACK_SIZE
	.align		4
.L_3:
        /*0018*/ 	.byte	0x04, 0x12
        /*001a*/ 	.short	(.L_5 - .L_4)
	.align		4
.L_4:
        /*001c*/ 	.word	index@(_Z22convtranspose_kernel_1PfPKfS1_iiiii)
        /*0020*/ 	.word	0x00000000
.L_5:


//--------------------- .nv.compat                --------------------------
	.section	.nv.compat,"",@"SHT_CUDA_COMPAT_INFO"
	.align	4
        /*0000*/ 	.byte	0x02, 0x09, 0x00, 0x00, 0x02, 0x02, 0x01, 0x00, 0x02, 0x05, 0x05, 0x00, 0x03, 0x07, 0x01, 0x01
        /*0010*/ 	.byte	0x02, 0x03, 0x00, 0x00, 0x02, 0x06, 0x01, 0x00, 0x04, 0x0b, 0x08, 0x00, 0x09, 0x00, 0x00, 0x00
        /*0020*/ 	.byte	0x00, 0x00, 0x00, 0x00


//--------------------- .nv.info._Z22convtranspose_kernel_1PfPKfS1_iiiii --------------------------
	.section	.nv.info._Z22convtranspose_kernel_1PfPKfS1_iiiii,"",@"SHT_CUDA_INFO"
	.sectionflags	@""
	.align	4


	//----- nvinfo : EIATTR_CUDA_API_VERSION
	.align		4
        /*0000*/ 	.byte	0x04, 0x37
        /*0002*/ 	.short	(.L_7 - .L_6)
.L_6:
        /*0004*/ 	.word	0x00000082


	//----- nvinfo : EIATTR_KPARAM_INFO
	.align		4
.L_7:
        /*0008*/ 	.byte	0x04, 0x17
        /*000a*/ 	.short	(.L_9 - .L_8)
.L_8:
        /*000c*/ 	.word	0x00000000
        /*0010*/ 	.short	0x0007
        /*0012*/ 	.short	0x0028
        /*0014*/ 	.byte	0x00, 0xf0, 0x11, 0x00


	//----- nvinfo : EIATTR_KPARAM_INFO
	.align		4
.L_9:
        /*0018*/ 	.byte	0x04, 0x17
        /*001a*/ 	.short	(.L_11 - .L_10)
.L_10:
        /*001c*/ 	.word	0x00000000
        /*0020*/ 	.short	0x0006
        /*0022*/ 	.short	0x0024
        /*0024*/ 	.byte	0x00, 0xf0, 0x11, 0x00


	//----- nvinfo : EIATTR_KPARAM_INFO
	.align		4
.L_11:
        /*0028*/ 	.byte	0x04, 0x17
        /*002a*/ 	.short	(.L_13 - .L_12)
.L_12:
        /*002c*/ 	.word	0x00000000
        /*0030*/ 	.short	0x0005
        /*0032*/ 	.short	0x0020
        /*0034*/ 	.byte	0x00, 0xf0, 0x11, 0x00


	//----- nvinfo : EIATTR_KPARAM_INFO
	.align		4
.L_13:
        /*0038*/ 	.byte	0x04, 0x17
        /*003a*/ 	.short	(.L_15 - .L_14)
.L_14:
        /*003c*/ 	.word	0x00000000
        /*0040*/ 	.short	0x0004
        /*0042*/ 	.short	0x001c
        /*0044*/ 	.byte	0x00, 0xf0, 0x11, 0x00


	//----- nvinfo : EIATTR_KPARAM_INFO
	.align		4
.L_15:
        /*0048*/ 	.byte	0x04, 0x17
        /*004a*/ 	.short	(.L_17 - .L_16)
.L_16:
        /*004c*/ 	.word	0x00000000
        /*0050*/ 	.short	0x0003
        /*0052*/ 	.short	0x0018
        /*0054*/ 	.byte	0x00, 0xf0, 0x11, 0x00


	//----- nvinfo : EIATTR_KPARAM_INFO
	.align		4
.L_17:
        /*0058*/ 	.byte	0x04, 0x17
        /*005a*/ 	.short	(.L_19 - .L_18)
.L_18:
        /*005c*/ 	.word	0x00000000
        /*0060*/ 	.short	0x0002
        /*0062*/ 	.short	0x0010
        /*0064*/ 	.byte	0x00, 0xf5, 0x21, 0x00


	//----- nvinfo : EIATTR_KPARAM_INFO
	.align		4
.L_19:
        /*0068*/ 	.byte	0x04, 0x17
        /*006a*/ 	.short	(.L_21 - .L_20)
.L_20:
        /*006c*/ 	.word	0x00000000
        /*0070*/ 	.short	0x0001
        /*0072*/ 	.short	0x0008
        /*0074*/ 	.byte	0x00, 0xf5, 0x21, 0x00


	//----- nvinfo : EIATTR_KPARAM_INFO
	.align		4
.L_21:
        /*0078*/ 	.byte	0x04, 0x17
        /*007a*/ 	.short	(.L_23 - .L_22)
.L_22:
        /*007c*/ 	.word	0x00000000
        /*0080*/ 	.short	0x0000
        /*0082*/ 	.short	0x0000
        /*0084*/ 	.byte	0x00, 0xf5, 0x21, 0x00


	//----- nvinfo : EIATTR_SPARSE_MMA_MASK
	.align		4
.L_23:
        /*0088*/ 	.byte	0x03, 0x50
        /*008a*/ 	.short	0x0000


	//----- nvinfo : EIATTR_MAXREG_COUNT
	.align		4
        /*008c*/ 	.byte	0x03, 0x1b
        /*008e*/ 	.short	0x00ff


	//----- nvinfo : EIATTR_NUM_BARRIERS
	.align		4
        /*0090*/ 	.byte	0x02, 0x4c
        /*0092*/ 	.byte	0x01
	.zero		1


	//----- nvinfo : EIATTR_MERCURY_ISA_VERSION
	.align		4
        /*0094*/ 	.byte	0x03, 0x5f
        /*0096*/ 	.short	0x0101


	//----- nvinfo : EIATTR_VRC_CTA_INIT_COUNT
	.align		4
        /*0098*/ 	.byte	0x02, 0x4a
	.zero		1
	.zero		1


	//----- nvinfo : EIATTR_EXIT_INSTR_OFFSETS
	.align		4
        /*009c*/ 	.byte	0x04, 0x1c
        /*009e*/ 	.short	(.L_25 - .L_24)


	//   ....[0]....
.L_24:
        /*00a0*/ 	.word	0x00000d50


	//----- nvinfo : EIATTR_CBANK_PARAM_SIZE
	.align		4
.L_25:
        /*00a4*/ 	.byte	0x03, 0x19
        /*00a6*/ 	.short	0x002c


	//----- nvinfo : EIATTR_PARAM_CBANK
	.align		4
        /*00a8*/ 	.byte	0x04, 0x0a
        /*00aa*/ 	.short	(.L_27 - .L_26)
	.align		4
.L_26:
        /*00ac*/ 	.word	index@(.nv.constant0._Z22convtranspose_kernel_1PfPKfS1_iiiii)
        /*00b0*/ 	.short	0x0380
        /*00b2*/ 	.short	0x002c


	//----- nvinfo : EIATTR_SW_WAR
	.align		4
.L_27:
        /*00b4*/ 	.byte	0x04, 0x36
        /*00b6*/ 	.short	(.L_29 - .L_28)
.L_28:
        /*00b8*/ 	.word	0x00000008
.L_29:


//--------------------- .nv.callgraph             --------------------------
	.section	.nv.callgraph,"",@"SHT_CUDA_CALLGRAPH"
	.align	4
	.sectionentsize	8
	.align		4
        /*0000*/ 	.word	0x00000000
	.align		4
        /*0004*/ 	.word	0xffffffff
	.align		4
        /*0008*/ 	.word	0x00000000
	.align		4
        /*000c*/ 	.word	0xfffffffe
	.align		4
        /*0010*/ 	.word	0x00000000
	.align		4
        /*0014*/ 	.word	0xfffffffd
	.align		4
        /*0018*/ 	.word	0x00000000
	.align		4
        /*001c*/ 	.word	0xfffffffc


//--------------------- .text._Z22convtranspose_kernel_1PfPKfS1_iiiii --------------------------
	.section	.text._Z22convtranspose_kernel_1PfPKfS1_iiiii,"ax",@progbits
	.align	128
        .global         _Z22convtranspose_kernel_1PfPKfS1_iiiii
        .type           _Z22convtranspose_kernel_1PfPKfS1_iiiii,@function
        .size           _Z22convtranspose_kernel_1PfPKfS1_iiiii,(.L_x_10 - _Z22convtranspose_kernel_1PfPKfS1_iiiii)
        .other          _Z22convtranspose_kernel_1PfPKfS1_iiiii,@"STO_CUDA_ENTRY STV_DEFAULT"
_Z22convtranspose_kernel_1PfPKfS1_iiiii:
.text._Z22convtranspose_kernel_1PfPKfS1_iiiii:
[----:B------:R-:W-:Y:S01]  /*0000*/  LDC R1, c[0x0][0x37c] ;  /* 0x0000df00ff017b82 */ /* 0x000fe20000000800 */
[----:B------:R-:W0:Y:S01]  /*0010*/  LDCU UR4, c[0x0][0x398] ;  /* 0x00007300ff0477ac */ /* 0x000e220008000800 */
[----:B------:R-:W1:Y:S06]  /*0020*/  S2R R0, SR_TID.X ;  /* 0x0000000000007919 */ /* 0x000e6c0000002100 */
[----:B------:R-:W2:Y:S01]  /*0030*/  S2UR UR6, SR_CTAID.X ;  /* 0x00000000000679c3 */ /* 0x000ea20000002500 */
[----:B------:R-:W-:Y:S01]  /*0040*/  IMAD.MOV.U32 R2, RZ, RZ, RZ ;  /* 0x000000ffff027224 */ /* 0x000fe200078e00ff */
[----:B------:R-:W3:Y:S01]  /*0050*/  LDCU.64 UR12, c[0x0][0x358] ;  /* 0x00006b00ff0c77ac */ /* 0x000ee20008000a00 */
[----:B------:R-:W4:Y:S05]  /*0060*/  S2R R3, SR_TID.Y ;  /* 0x0000000000037919 */ /* 0x000f2a0000002200 */
[----:B------:R-:W1:Y:S01]  /*0070*/  S2UR UR7, SR_CTAID.Y ;  /* 0x00000000000779c3 */ /* 0x000e620000002600 */
[----:B0-----:R-:W-:-:S09]  /*0080*/  UISETP.GE.AND UP0, UPT, UR4, 0x1, UPT ;  /* 0x000000010400788c */ /* 0x001fd2000bf06270 */
[----:B---3--:R-:W-:Y:S05]  /*0090*/  BRA.U !UP0, `(.L_x_0) ;  /* 0x0000000d08047547 */ /* 0x008fea000b800000 */
[----:B------:R-:W0:Y:S01]  /*00a0*/  S2UR UR5, SR_CgaCtaId ;  /* 0x00000000000579c3 */ /* 0x000e220000008800 */
[----:B------:R-:W3:Y:S01]  /*00b0*/  LDCU.64 UR8, c[0x0][0x3a0] ;  /* 0x00007400ff0877ac */ /* 0x000ee20008000a00 */
[----:B-1----:R-:W-:Y:S02]  /*00c0*/  LOP3.LUT R2, RZ, R0, RZ, 0x33, !PT ;  /* 0x00000000ff027212 */ /* 0x002fe400078e33ff */
[-C--:B----4-:R-:W-:Y:S01]  /*00d0*/  LOP3.LUT R4, RZ, R3.reuse, RZ, 0x33, !PT ;  /* 0x00000003ff047212 */ /* 0x090fe200078e33ff */
[----:B------:R-:W-:Y:S01]  /*00e0*/  UMOV UR4, 0x400 ;  /* 0x0000040000047882 */ /* 0x000fe20000000000 */
[----:B------:R-:W-:Y:S01]  /*00f0*/  VIMNMX R6, PT, PT, R0, R3, !PT ;  /* 0x0000000300067248 */ /* 0x000fe20007fe0100 */
[----:B------:R-:W-:Y:S01]  /*0100*/  UIADD3 UR4, UPT, UPT, UR4, 0xf04, URZ ;  /* 0x00000f0404047890 */ /* 0x000fe2000fffe0ff */
[----:B---3--:R-:W-:Y:S01]  /*0110*/  VIADD R2, R2, UR8 ;  /* 0x0000000802027c36 */ /* 0x008fe20008000000 */
[----:B------:R-:W-:Y:S01]  /*0120*/  IADD3 R5, PT, PT, R4, UR8, RZ ;  /* 0x0000000804057c10 */ /* 0x000fe2000fffe0ff */
[----:B------:R-:W-:-:S02]  /*0130*/  ULOP3.LUT UR10, UR8, 0x7, URZ, 0xc0, !UPT ;  /* 0x00000007080a7892 */ /* 0x000fc4000f8ec0ff */
[C---:B------:R-:W-:Y:S01]  /*0140*/  ISETP.GE.AND P4, PT, R6.reuse, UR8, PT ;  /* 0x0000000806007c0c */ /* 0x040fe2000bf86270 */
[----:B------:R-:W-:Y:S01]  /*0150*/  ULOP3.LUT UR11, UR8, 0x3, URZ, 0xc0, !UPT ;  /* 0x00000003080b7892 */ /* 0x000fe2000f8ec0ff */
[----:B------:R-:W-:Y:S01]  /*0160*/  ISETP.GE.AND P5, PT, R6, UR9, PT ;  /* 0x0000000906007c0c */ /* 0x000fe2000bfa6270 */
[----:B0-----:R-:W-:Y:S01]  /*0170*/  ULEA UR4, UR5, UR4, 0x18 ;  /* 0x0000000405047291 */ /* 0x001fe2000f8ec0ff */
[----:B------:R-:W-:Y:S01]  /*0180*/  IMAD.MOV.U32 R6, RZ, RZ, RZ ;  /* 0x000000ffff067224 */ /* 0x000fe200078e00ff */
[----:B------:R-:W-:-:S04]  /*0190*/  USHF.L.U32 UR5, UR9, 0x1, URZ ;  /* 0x0000000109057899 */ /* 0x000fc800080006ff */
[----:B------:R-:W-:Y:S01]  /*01a0*/  LEA R2, R2, UR4, 0x4 ;  /* 0x0000000402027c11 */ /* 0x000fe2000f8e20ff */
[----:B------:R-:W-:-:S04]  /*01b0*/  ULOP3.LUT UR4, UR8, 0x7ffffff8, URZ, 0xc0, !UPT ;  /* 0x7ffffff808047892 */ /* 0x000fc8000f8ec0ff */
[----:B------:R-:W-:Y:S02]  /*01c0*/  IMAD R4, R5, 0x4, R2 ;  /* 0x0000000405047824 */ /* 0x000fe400078e0202 */
[----:B------:R-:W-:Y:S02]  /*01d0*/  HFMA2 R2, -RZ, RZ, 0, 0 ;  /* 0x00000000ff027431 */ /* 0x000fe400000001ff */
[----:B------:R-:W-:-:S07]  /*01e0*/  VIADD R5, R3, 0xffffffff ;  /* 0xffffffff03057836 */ /* 0x000fce0000000000 */
.L_x_8:
[----:B0-----:R-:W0:Y:S01]  /*01f0*/  @!P4 LDC R7, c[0x0][0x39c] ;  /* 0x0000e700ff07cb82 */ /* 0x001e220000000800 */
[----:B------:R-:W1:Y:S07]  /*0200*/  LDCU UR8, c[0x0][0x3a0] ;  /* 0x00007400ff0877ac */ /* 0x000e6e0008000800 */
[----:B------:R-:W3:Y:S08]  /*0210*/  @!P4 LDC.64 R8, c[0x0][0x390] ;  /* 0x0000e400ff08cb82 */ /* 0x000ef00000000a00 */
[----:B------:R-:W4:Y:S01]  /*0220*/  @!P5 LDC R13, c[0x0][0x3a4] ;  /* 0x0000e900ff0ddb82 */ /* 0x000f220000000800 */
[----:B0-----:R-:W-:-:S04]  /*0230*/  @!P4 IMAD R7, R6, R7, UR7 ;  /* 0x000000070607ce24 */ /* 0x001fc8000f8e0207 */
[----:B-1----:R-:W-:-:S04]  /*0240*/  @!P4 IMAD R10, R7, UR8, R0 ;  /* 0x00000008070acc24 */ /* 0x002fc8000f8e0200 */
[----:B------:R-:W-:Y:S02]  /*0250*/  @!P4 IMAD R7, R10, UR8, R3 ;  /* 0x000000080a07cc24 */ /* 0x000fe4000f8e0203 */
[----:B------:R-:W0:Y:S02]  /*0260*/  @!P5 LDC.64 R10, c[0x0][0x388] ;  /* 0x0000e200ff0adb82 */ /* 0x000e240000000a00 */
[----:B---3--:R-:W-:-:S06]  /*0270*/  @!P4 IMAD.WIDE R8, R7, 0x4, R8 ;  /* 0x000000040708c825 */ /* 0x008fcc00078e0208 */
[----:B------:R-:W3:Y:S01]  /*0280*/  @!P4 LDG.E R9, desc[UR12][R8.64] ;  /* 0x0000000c0809c981 */ /* 0x000ee2000c1e1900 */
[----:B------:R-:W2:Y:S02]  /*0290*/  @!P5 LDC R7, c[0x0][0x398] ;  /* 0x0000e600ff07db82 */ /* 0x000ea40000000800 */
[----:B--2---:R-:W-:-:S04]  /*02a0*/  @!P5 IMAD R7, R7, UR6, R6 ;  /* 0x000000060707dc24 */ /* 0x004fc8000f8e0206 */
[----:B----4-:R-:W-:-:S04]  /*02b0*/  @!P5 IMAD R12, R7, R13, R0 ;  /* 0x0000000d070cd224 */ /* 0x010fc800078e0200 */
[----:B------:R-:W-:-:S04]  /*02c0*/  @!P5 IMAD R7, R12, R13, R3 ;  /* 0x0000000d0c07d224 */ /* 0x000fc800078e0203 */
[----:B0-----:R-:W-:Y:S01]  /*02d0*/  @!P5 IMAD.WIDE R10, R7, 0x4, R10 ;  /* 0x00000004070ad825 */ /* 0x001fe200078e020a */
[----:B---3--:R0:W-:Y:S01]  /*02e0*/  @!P4 STS [R4], R9 ;  /* 0x000000090400c388 */ /* 0x0081e20000000800 */
[----:B------:R-:W-:Y:S06]  /*02f0*/  BAR.SYNC.DEFER_BLOCKING 0x0 ;  /* 0x0000000000007b1d */ /* 0x000fec0000010000 */
[----:B------:R-:W2:Y:S01]  /*0300*/  @!P5 LDG.E R10, desc[UR12][R10.64] ;  /* 0x0000000c0a0ad981 */ /* 0x000ea2000c1e1900 */
[----:B------:R-:W-:Y:S01]  /*0310*/  MOV R7, 0x400 ;  /* 0x0000040000077802 */ /* 0x000fe20000000f00 */
[----:B------:R-:W-:Y:S01]  /*0320*/  UISETP.GE.AND UP0, UPT, UR8, 0x1, UPT ;  /* 0x000000010800788c */ /* 0x000fe2000bf06270 */
[----:B------:R-:W1:Y:S02]  /*0330*/  S2R R8, SR_CgaCtaId ;  /* 0x0000000000087919 */ /* 0x000e640000008800 */
[----:B-1----:R-:W-:Y:S01]  /*0340*/  LEA R13, R8, R7, 0x18 ;  /* 0x00000007080d7211 */ /* 0x002fe200078ec0ff */
[----:B------:R-:W-:-:S04]  /*0350*/  @!P5 IMAD.SHL.U32 R7, R3, 0x8, RZ ;  /* 0x000000080307d824 */ /* 0x000fc800078e00ff */
[C---:B------:R-:W-:Y:S02]  /*0360*/  IMAD R8, R0.reuse, 0x7c, R13 ;  /* 0x0000007c00087824 */ /* 0x040fe400078e020d */
[----:B------:R-:W-:-:S03]  /*0370*/  @!P5 IMAD R13, R0, 0x7c, R7 ;  /* 0x0000007c000dd824 */ /* 0x000fc600078e0207 */
[----:B------:R-:W-:Y:S01]  /*0380*/  LEA R7, R3, R8, 0x2 ;  /* 0x0000000803077211 */ /* 0x000fe200078e10ff */
[----:B------:R-:W-:-:S04]  /*0390*/  @!P5 IMAD.IADD R13, R8, 0x1, R13 ;  /* 0x00000001080dd824 */ /* 0x000fc800078e020d */
[----:B------:R0:W-:Y:S04]  /*03a0*/  STS [R7], RZ ;  /* 0x000000ff07007388 */ /* 0x0001e80000000800 */
[----:B--2---:R0:W-:Y:S01]  /*03b0*/  @!P5 STS [R13+0x80], R10 ;  /* 0x0000800a0d00d388 */ /* 0x0041e20000000800 */
[----:B------:R-:W-:Y:S06]  /*03c0*/  BAR.SYNC.DEFER_BLOCKING 0x0 ;  /* 0x0000000000007b1d */ /* 0x000fec0000010000 */
[----:B------:R-:W-:Y:S05]  /*03d0*/  BRA.U !UP0, `(.L_x_1) ;  /* 0x0000000908207547 */ /* 0x000fea000b800000 */
[----:B0-----:R-:W-:-:S07]  /*03e0*/  IMAD.MOV.U32 R7, RZ, RZ, RZ ;  /* 0x000000ffff077224 */ /* 0x001fce00078e00ff */
.L_x_7:
[----:B------:R-:W0:Y:S01]  /*03f0*/  S2R R10, SR_CgaCtaId ;  /* 0x00000000000a7919 */ /* 0x000e220000008800 */
[----:B------:R-:W1:Y:S01]  /*0400*/  LDCU UR8, c[0x0][0x3a0] ;  /* 0x00007400ff0877ac */ /* 0x000e620008000800 */
[----:B------:R-:W-:Y:S02]  /*0410*/  MOV R9, 0x400 ;  /* 0x0000040000097802 */ /* 0x000fe40000000f00 */
[----:B------:R-:W-:Y:S02]  /*0420*/  IADD3 R11, PT, PT, R0, -0x1, R7 ;  /* 0xffffffff000b7810 */ /* 0x000fe40007ffe007 */
[----:B------:R-:W-:Y:S02]  /*0430*/  IADD3 R9, PT, PT, R9, 0xf04, RZ ;  /* 0x00000f0409097810 */ /* 0x000fe40007ffe0ff */
[----:B------:R-:W-:Y:S02]  /*0440*/  ISETP.GE.AND P0, PT, R11, UR5, PT ;  /* 0x000000050b007c0c */ /* 0x000fe4000bf06270 */
[----:B------:R-:W-:-:S02]  /*0450*/  MOV R12, RZ ;  /* 0x000000ff000c7202 */ /* 0x000fc40000000f00 */
[----:B------:R-:W-:Y:S01]  /*0460*/  ISETP.GT.AND P0, PT, R11, -0x1, !P0 ;  /* 0xffffffff0b00780c */ /* 0x000fe20004704270 */
[----:B-1----:R-:W-:Y:S01]  /*0470*/  UISETP.GE.U32.AND UP0, UPT, UR8, 0x8, UPT ;  /* 0x000000080800788c */ /* 0x002fe2000bf06070 */
[----:B0-----:R-:W-:Y:S01]  /*0480*/  LEA R10, R10, R9, 0x18 ;  /* 0x000000090a0a7211 */ /* 0x001fe200078ec0ff */
[----:B------:R-:W-:-:S04]  /*0490*/  IMAD R9, R7, 0x7c, R8 ;  /* 0x0000007c07097824 */ /* 0x000fc800078e0208 */
[C---:B------:R-:W-:Y:S02]  /*04a0*/  IMAD R10, R7.reuse, 0x10, R10 ;  /* 0x00000010070a7824 */ /* 0x040fe400078e020a */
[----:B------:R-:W-:Y:S02]  /*04b0*/  VIADD R7, R7, 0x1 ;  /* 0x0000000107077836 */ /* 0x000fe40000000000 */
[----:B------:R-:W-:-:S03]  /*04c0*/  VIADD R11, R9, 0xffffff84 ;  /* 0xffffff84090b7836 */ /* 0x000fc60000000000 */
[----:B------:R-:W-:Y:S01]  /*04d0*/  ISETP.NE.AND P6, PT, R7, UR8, PT ;  /* 0x0000000807007c0c */ /* 0x000fe2000bfc5270 */
[----:B------:R-:W-:-:S12]  /*04e0*/  BRA.U !UP0, `(.L_x_2) ;  /* 0x0000000108dc7547 */ /* 0x000fd8000b800000 */
[----:B------:R-:W-:-:S07]  /*04f0*/  IMAD.MOV.U32 R12, RZ, RZ, RZ ;  /* 0x000000ffff0c7224 */ /* 0x000fce00078e00ff */
.L_x_3:
[----:B------:R-:W-:Y:S01]  /*0500*/  IADD3 R15, PT, PT, R5, R12, RZ ;  /* 0x0000000c050f7210 */ /* 0x000fe20007ffe0ff */
[----:B------:R-:W-:-:S03]  /*0510*/  IMAD.IADD R14, R3, 0x1, R12 ;  /* 0x00000001030e7824 */ /* 0x000fc600078e020c */
[C---:B------:R-:W-:Y:S01]  /*0520*/  ISETP.LT.OR P3, PT, R15.reuse, RZ, !P0 ;  /* 0x000000ff0f00720c */ /* 0x040fe20004761670 */
[C---:B------:R-:W-:Y:S01]  /*0530*/  IMAD R13, R14.reuse, 0x4, R11 ;  /* 0x000000040e0d7824 */ /* 0x040fe200078e020b */
[C---:B------:R-:W-:Y:S01]  /*0540*/  ISETP.LT.OR P1, PT, R14.reuse, RZ, !P0 ;  /* 0x000000ff0e00720c */ /* 0x040fe20004721670 */
[C---:B------:R-:W-:Y:S01]  /*0550*/  VIADD R20, R15.reuse, 0x2 ;  /* 0x000000020f147836 */ /* 0x040fe20000000000 */
[C---:B------:R-:W-:Y:S01]  /*0560*/  ISETP.GE.OR P3, PT, R15.reuse, UR5, P3 ;  /* 0x000000050f007c0c */ /* 0x040fe20009f66670 */
[C---:B------:R-:W-:Y:S01]  /*0570*/  VIADD R21, R15.reuse, 0x3 ;  /* 0x000000030f157836 */ /* 0x040fe20000000000 */
[----:B------:R-:W-:Y:S01]  /*0580*/  ISETP.GE.OR P1, PT, R14, UR5, P1 ;  /* 0x000000050e007c0c */ /* 0x000fe20008f26670 */
[----:B------:R-:W-:Y:S01]  /*0590*/  VIADD R22, R15, 0x5 ;  /* 0x000000050f167836 */ /* 0x000fe20000000000 */
[C---:B------:R-:W-:Y:S01]  /*05a0*/  LEA R14, R12.reuse, R10, 0x2 ;  /* 0x0000000a0c0e7211 */ /* 0x040fe200078e10ff */
[----:B------:R-:W-:Y:S01]  /*05b0*/  VIADD R12, R12, 0x8 ;  /* 0x000000080c0c7836 */ /* 0x000fe20000000000 */
[----:B------:R-:W-:-:S04]  /*05c0*/  ISETP.LT.OR P2, PT, R20, RZ, !P0 ;  /* 0x000000ff1400720c */ /* 0x000fc80004741670 */
[----:B------:R-:W-:-:S03]  /*05d0*/  ISETP.GE.OR P2, PT, R20, UR5, P2 ;  /* 0x0000000514007c0c */ /* 0x000fc60009746670 */
[----:B------:R-:W-:Y:S04]  /*05e0*/  @!P3 LDS R17, [R13+-0x4] ;  /* 0xfffffc000d11b984 */ /* 0x000fe80000000800 */
[----:B------:R-:W0:Y:S04]  /*05f0*/  @!P3 LDS R16, [R14] ;  /* 0x000000000e10b984 */ /* 0x000e280000000800 */
[----:B------:R-:W-:Y:S04]  /*0600*/  @!P1 LDS R19, [R13] ;  /* 0x000000000d139984 */ /* 0x000fe80000000800 */
[----:B------:R-:W1:Y:S01]  /*0610*/  @!P1 LDS R18, [R14+0x4] ;  /* 0x000004000e129984 */ /* 0x000e620000000800 */
[----:B0-----:R-:W-:Y:S01]  /*0620*/  @!P3 FFMA R2, R17, R16, R2 ;  /* 0x000000101102b223 */ /* 0x001fe20000000002 */
[----:B------:R-:W-:-:S02]  /*0630*/  ISETP.LT.OR P3, PT, R21, RZ, !P0 ;  /* 0x000000ff1500720c */ /* 0x000fc40004761670 */
[----:B------:R-:W-:Y:S01]  /*0640*/  @!P2 LDS R17, [R13+0x4] ;  /* 0x000004000d11a984 */ /* 0x000fe20000000800 */
[----:B------:R-:W-:Y:S02]  /*0650*/  IADD3 R16, PT, PT, R15, 0x4, RZ ;  /* 0x000000040f107810 */ /* 0x000fe40007ffe0ff */
[----:B------:R-:W-:Y:S01]  /*0660*/  ISETP.GE.OR P3, PT, R21, UR5, P3 ;  /* 0x0000000515007c0c */ /* 0x000fe20009f66670 */
[----:B-1----:R-:W-:Y:S01]  /*0670*/  @!P1 FFMA R2, R19, R18, R2 ;  /* 0x0000001213029223 */ /* 0x002fe20000000002 */
[----:B------:R-:W-:-:S04]  /*0680*/  ISETP.LT.OR P1, PT, R16, RZ, !P0 ;  /* 0x000000ff1000720c */ /* 0x000fc80004721670 */
[----:B------:R-:W-:Y:S02]  /*0690*/  ISETP.GE.OR P1, PT, R16, UR5, P1 ;  /* 0x0000000510007c0c */ /* 0x000fe40008f26670 */
[----:B------:R-:W0:Y:S05]  /*06a0*/  @!P2 LDS R16, [R14+0x8] ;  /* 0x000008000e10a984 */ /* 0x000e2a0000000800 */
[----:B------:R-:W-:Y:S04]  /*06b0*/  @!P3 LDS R19, [R13+0x8] ;  /* 0x000008000d13b984 */ /* 0x000fe80000000800 */
[----:B------:R-:W1:Y:S04]  /*06c0*/  @!P3 LDS R18, [R14+0xc] ;  /* 0x00000c000e12b984 */ /* 0x000e680000000800 */
[----:B------:R-:W-:Y:S04]  /*06d0*/  @!P1 LDS R21, [R13+0xc] ;  /* 0x00000c000d159984 */ /* 0x000fe80000000800 */
[----:B------:R-:W2:Y:S01]  /*06e0*/  @!P1 LDS R20, [R14+0x10] ;  /* 0x000010000e149984 */ /* 0x000ea20000000800 */
[----:B0-----:R-:W-:Y:S01]  /*06f0*/  @!P2 FFMA R2, R17, R16, R2 ;  /* 0x000000101102a223 */ /* 0x001fe20000000002 */
[----:B------:R-:W-:Y:S01]  /*0700*/  ISETP.LT.OR P2, PT, R22, RZ, !P0 ;  /* 0x000000ff1600720c */ /* 0x000fe20004741670 */
[C---:B------:R-:W-:Y:S01]  /*0710*/  VIADD R16, R15.reuse, 0x6 ;  /* 0x000000060f107836 */ /* 0x040fe20000000000 */
[----:B------:R-:W-:-:S02]  /*0720*/  IADD3 R15, PT, PT, R15, 0x7, RZ ;  /* 0x000000070f0f7810 */ /* 0x000fc40007ffe0ff */
[----:B------:R-:W-:Y:S01]  /*0730*/  ISETP.GE.OR P2, PT, R22, UR5, P2 ;  /* 0x0000000516007c0c */ /* 0x000fe20009746670 */
[----:B-1----:R-:W-:Y:S01]  /*0740*/  @!P3 FFMA R2, R19, R18, R2 ;  /* 0x000000121302b223 */ /* 0x002fe20000000002 */
[----:B------:R-:W-:-:S04]  /*0750*/  ISETP.LT.OR P3, PT, R16, RZ, !P0 ;  /* 0x000000ff1000720c */ /* 0x000fc80004761670 */
[----:B------:R-:W-:Y:S01]  /*0760*/  ISETP.GE.OR P3, PT, R16, UR5, P3 ;  /* 0x0000000510007c0c */ /* 0x000fe20009f66670 */
[----:B--2---:R-:W-:Y:S01]  /*0770*/  @!P1 FFMA R2, R21, R20, R2 ;  /* 0x0000001415029223 */ /* 0x004fe20000000002 */
[----:B------:R-:W-:-:S05]  /*0780*/  ISETP.LT.OR P1, PT, R15, RZ, !P0 ;  /* 0x000000ff0f00720c */ /* 0x000fca0004721670 */
[----:B------:R-:W-:Y:S01]  /*0790*/  @!P2 LDS R16, [R14+0x14] ;  /* 0x000014000e10a984 */ /* 0x000fe20000000800 */
[----:B------:R-:W-:-:S03]  /*07a0*/  ISETP.GE.OR P1, PT, R15, UR5, P1 ;  /* 0x000000050f007c0c */ /* 0x000fc60008f26670 */
[----:B------:R-:W0:Y:S04]  /*07b0*/  @!P2 LDS R15, [R13+0x10] ;  /* 0x000010000d0fa984 */ /* 0x000e280000000800 */
[----:B------:R-:W-:Y:S04]  /*07c0*/  @!P3 LDS R17, [R13+0x14] ;  /* 0x000014000d11b984 */ /* 0x000fe80000000800 */
[----:B------:R-:W1:Y:S04]  /*07d0*/  @!P3 LDS R18, [R14+0x18] ;  /* 0x000018000e12b984 */ /* 0x000e680000000800 */
[----:B------:R-:W-:Y:S04]  /*07e0*/  @!P1 LDS R19, [R13+0x18] ;  /* 0x000018000d139984 */ /* 0x000fe80000000800 */
[----:B------:R-:W2:Y:S01]  /*07f0*/  @!P1 LDS R20, [R14+0x1c] ;  /* 0x00001c000e149984 */ /* 0x000ea20000000800 */
[----:B0-----:R-:W-:Y:S01]  /*0800*/  @!P2 FFMA R2, R15, R16, R2 ;  /* 0x000000100f02a223 */ /* 0x001fe20000000002 */
[----:B------:R-:W-:-:S03]  /*0810*/  ISETP.NE.AND P2, PT, R12, UR4, PT ;  /* 0x000000040c007c0c */ /* 0x000fc6000bf45270 */
[----:B-1----:R-:W-:-:S04]  /*0820*/  @!P3 FFMA R2, R17, R18, R2 ;  /* 0x000000121102b223 */ /* 0x002fc80000000002 */
[----:B--2---:R-:W-:-:S06]  /*0830*/  @!P1 FFMA R2, R19, R20, R2 ;  /* 0x0000001413029223 */ /* 0x004fcc0000000002 */
[----:B------:R-:W-:Y:S05]  /*0840*/  @P2 BRA `(.L_x_3) ;  /* 0xfffffffc002c2947 */ /* 0x000fea000383ffff */
[----:B------:R-:W-:-:S07]  /*0850*/  IMAD.U32 R12, RZ, RZ, UR4 ;  /* 0x00000004ff0c7e24 */ /* 0x000fce000f8e00ff */
.L_x_2:
[----:B------:R-:W-:-:S09]  /*0860*/  UISETP.NE.AND UP0, UPT, UR10, URZ, UPT ;  /* 0x000000ff0a00728c */ /* 0x000fd2000bf05270 */
[----:B------:R-:W-:Y:S05]  /*0870*/  BRA.U !UP0, `(.L_x_4) ;  /* 0x0000000108f47547 */ /* 0x000fea000b800000 */
[----:B------:R-:W-:Y:S02]  /*0880*/  UIADD3 UR8, UPT, UPT, UR10, -0x1, URZ ;  /* 0xffffffff0a087890 */ /* 0x000fe4000fffe0ff */
[----:B------:R-:W-:Y:S02]  /*0890*/  UISETP.NE.AND UP1, UPT, UR11, URZ, UPT ;  /* 0x000000ff0b00728c */ /* 0x000fe4000bf25270 */
[----:B------:R-:W-:-:S09]  /*08a0*/  UISETP.GE.U32.AND UP0, UPT, UR8, 0x3, UPT ;  /* 0x000000030800788c */ /* 0x000fd2000bf06070 */
[----:B------:R-:W-:Y:S05]  /*08b0*/  BRA.U !UP0, `(.L_x_5) ;  /* 0x00000001086c7547 */ /* 0x000fea000b800000 */
[----:B------:R-:W-:Y:S01]  /*08c0*/  IADD3 R16, PT, PT, R5, R12, RZ ;  /* 0x0000000c05107210 */ /* 0x000fe20007ffe0ff */
[C---:B------:R-:W-:Y:S01]  /*08d0*/  IMAD.IADD R18, R12.reuse, 0x1, R3 ;  /* 0x000000010c127824 */ /* 0x040fe200078e0203 */
[----:B------:R-:W-:Y:S02]  /*08e0*/  LEA R19, R12, R10, 0x2 ;  /* 0x0000000a0c137211 */ /* 0x000fe400078e10ff */
[----:B------:R-:W-:Y:S01]  /*08f0*/  ISETP.LT.OR P2, PT, R16, RZ, !P0 ;  /* 0x000000ff1000720c */ /* 0x000fe20004741670 */
[C---:B------:R-:W-:Y:S01]  /*0900*/  IMAD R20, R18.reuse, 0x4, R11 ;  /* 0x0000000412147824 */ /* 0x040fe200078e020b */
[----:B------:R-:W-:Y:S01]  /*0910*/  ISETP.LT.OR P1, PT, R18, RZ, !P0 ;  /* 0x000000ff1200720c */ /* 0x000fe20004721670 */
[C---:B------:R-:W-:Y:S01]  /*0920*/  VIADD R15, R16.reuse, 0x2 ;  /* 0x00000002100f7836 */ /* 0x040fe20000000000 */
[C---:B------:R-:W-:Y:S01]  /*0930*/  ISETP.GE.OR P2, PT, R16.reuse, UR5, P2 ;  /* 0x0000000510007c0c */ /* 0x040fe20009746670 */
[----:B------:R-:W-:Y:S01]  /*0940*/  VIADD R16, R16, 0x3 ;  /* 0x0000000310107836 */ /* 0x000fe20000000000 */
[----:B------:R-:W-:-:S02]  /*0950*/  ISETP.GE.OR P1, PT, R18, UR5, P1 ;  /* 0x0000000512007c0c */ /* 0x000fc40008f26670 */
[C---:B------:R-:W-:Y:S02]  /*0960*/  ISETP.LT.OR P3, PT, R15.reuse, RZ, !P0 ;  /* 0x000000ff0f00720c */ /* 0x040fe40004761670 */
[----:B------:R-:W-:Y:S02]  /*0970*/  IADD3 R12, PT, PT, R12, 0x4, RZ ;  /* 0x000000040c0c7810 */ /* 0x000fe40007ffe0ff */
[----:B------:R-:W-:-:S05]  /*0980*/  ISETP.GE.OR P3, PT, R15, UR5, P3 ;  /* 0x000000050f007c0c */ /* 0x000fca0009f66670 */
[----:B------:R-:W-:Y:S04]  /*0990*/  @!P2 LDS R13, [R20+-0x4] ;  /* 0xfffffc00140da984 */ /* 0x000fe80000000800 */
[----:B------:R-:W0:Y:S04]  /*09a0*/  @!P2 LDS R14, [R19] ;  /* 0x00000000130ea984 */ /* 0x000e280000000800 */
[----:B------:R-:W-:Y:S01]  /*09b0*/  @!P3 LDS R15, [R20+0x4] ;  /* 0x00000400140fb984 */ /* 0x000fe20000000800 */
[----:B0-----:R-:W-:Y:S01]  /*09c0*/  @!P2 FFMA R2, R13, R14, R2 ;  /* 0x0000000e0d02a223 */ /* 0x001fe20000000002 */
[----:B------:R-:W-:-:S02]  /*09d0*/  ISETP.LT.OR P2, PT, R16, RZ, !P0 ;  /* 0x000000ff1000720c */ /* 0x000fc40004741670 */
[----:B------:R-:W-:Y:S02]  /*09e0*/  @!P1 LDS R13, [R20] ;  /* 0x00000000140d9984 */ /* 0x000fe40000000800 */
[----:B------:R-:W-:Y:S02]  /*09f0*/  ISETP.GE.OR P2, PT, R16, UR5, P2 ;  /* 0x0000000510007c0c */ /* 0x000fe40009746670 */
[----:B------:R-:W0:Y:S04]  /*0a00*/  @!P1 LDS R14, [R19+0x4] ;  /* 0x00000400130e9984 */ /* 0x000e280000000800 */
[----:B------:R-:W1:Y:S07]  /*0a10*/  @!P3 LDS R16, [R19+0x8] ;  /* 0x000008001310b984 */ /* 0x000e6e0000000800 */
[----:B------:R-:W-:Y:S04]  /*0a20*/  @!P2 LDS R18, [R19+0xc] ;  /* 0x00000c001312a984 */ /* 0x000fe80000000800 */
[----:B------:R-:W2:Y:S01]  /*0a30*/  @!P2 LDS R17, [R20+0x8] ;  /* 0x000008001411a984 */ /* 0x000ea20000000800 */
[----:B0-----:R-:W-:-:S04]  /*0a40*/  @!P1 FFMA R2, R13, R14, R2 ;  /* 0x0000000e0d029223 */ /* 0x001fc80000000002 */
[----:B-1----:R-:W-:-:S04]  /*0a50*/  @!P3 FFMA R2, R15, R16, R2 ;  /* 0x000000100f02b223 */ /* 0x002fc80000000002 */
[----:B--2---:R-:W-:-:S07]  /*0a60*/  @!P2 FFMA R2, R17, R18, R2 ;  /* 0x000000121102a223 */ /* 0x004fce0000000002 */
.L_x_5:
[----:B------:R-:W-:Y:S05]  /*0a70*/  BRA.U !UP1, `(.L_x_4) ;  /* 0x0000000109747547 */ /* 0x000fea000b800000 */
[----:B------:R-:W-:Y:S01]  /*0a80*/  UISETP.NE.AND UP0, UPT, UR11, 0x1, UPT ;  /* 0x000000010b00788c */ /* 0x000fe2000bf05270 */
[----:B------:R-:W0:Y:S08]  /*0a90*/  LDCU UR8, c[0x0][0x3a0] ;  /* 0x00007400ff0877ac */ /* 0x000e300008000800 */
[----:B------:R-:W-:Y:S05]  /*0aa0*/  BRA.U !UP0, `(.L_x_6) ;  /* 0x00000001083c7547 */ /* 0x000fea000b800000 */
[----:B------:R-:W-:Y:S02]  /*0ab0*/  IMAD.IADD R13, R5, 0x1, R12 ;  /* 0x00000001050d7824 */ /* 0x000fe400078e020c */
[C---:B------:R-:W-:Y:S02]  /*0ac0*/  IMAD.IADD R16, R12.reuse, 0x1, R3 ;  /* 0x000000010c107824 */ /* 0x040fe400078e0203 */
[C---:B------:R-:W-:Y:S01]  /*0ad0*/  IMAD R17, R12.reuse, 0x4, R10 ;  /* 0x000000040c117824 */ /* 0x040fe200078e020a */
[C---:B------:R-:W-:Y:S01]  /*0ae0*/  ISETP.LT.OR P1, PT, R13.reuse, RZ, !P0 ;  /* 0x000000ff0d00720c */ /* 0x040fe20004721670 */
[----:B------:R-:W-:Y:S01]  /*0af0*/  VIADD R12, R12, 0x2 ;  /* 0x000000020c0c7836 */ /* 0x000fe20000000000 */
[C---:B------:R-:W-:Y:S02]  /*0b00*/  ISETP.LT.OR P2, PT, R16.reuse, RZ, !P0 ;  /* 0x000000ff1000720c */ /* 0x040fe40004741670 */
[----:B------:R-:W-:Y:S02]  /*0b10*/  ISETP.GE.OR P1, PT, R13, UR5, P1 ;  /* 0x000000050d007c0c */ /* 0x000fe40008f26670 */
[----:B------:R-:W-:-:S02]  /*0b20*/  ISETP.GE.OR P2, PT, R16, UR5, P2 ;  /* 0x0000000510007c0c */ /* 0x000fc40009746670 */
[----:B------:R-:W-:-:S09]  /*0b30*/  LEA R16, R16, R11, 0x2 ;  /* 0x0000000b10107211 */ /* 0x000fd200078e10ff */
[----:B------:R-:W-:Y:S04]  /*0b40*/  @!P1 LDS R11, [R16+-0x4] ;  /* 0xfffffc00100b9984 */ /* 0x000fe80000000800 */
[----:B------:R-:W1:Y:S04]  /*0b50*/  @!P1 LDS R13, [R17] ;  /* 0x00000000110d9984 */ /* 0x000e680000000800 */
[----:B------:R-:W-:Y:S04]  /*0b60*/  @!P2 LDS R15, [R16] ;  /* 0x00000000100fa984 */ /* 0x000fe80000000800 */
[----:B------:R-:W2:Y:S01]  /*0b70*/  @!P2 LDS R14, [R17+0x4] ;  /* 0x00000400110ea984 */ /* 0x000ea20000000800 */
[----:B-1----:R-:W-:-:S04]  /*0b80*/  @!P1 FFMA R2, R11, R13, R2 ;  /* 0x0000000d0b029223 */ /* 0x002fc80000000002 */
[----:B--2---:R-:W-:-:S07]  /*0b90*/  @!P2 FFMA R2, R15, R14, R2 ;  /* 0x0000000e0f02a223 */ /* 0x004fce0000000002 */
.L_x_6:
[----:B------:R-:W-:Y:S01]  /*0ba0*/  IADD3 R11, PT, PT, R5, R12, RZ ;  /* 0x0000000c050b7210 */ /* 0x000fe20007ffe0ff */
[----:B0-----:R-:W-:-:S03]  /*0bb0*/  ULOP3.LUT UP0, URZ, UR8, 0x1, URZ, 0xc0, !UPT ;  /* 0x0000000108ff7892 */ /* 0x001fc6000f80c0ff */
[----:B------:R-:W-:-:S04]  /*0bc0*/  ISETP.LT.OR P0, PT, R11, RZ, !P0 ;  /* 0x000000ff0b00720c */ /* 0x000fc80004701670 */
[----:B------:R-:W-:-:S04]  /*0bd0*/  ISETP.GE.OR P0, PT, R11, UR5, P0 ;  /* 0x000000050b007c0c */ /* 0x000fc80008706670 */
[----:B------:R-:W-:-:S13]  /*0be0*/  PLOP3.LUT P0, PT, P0, PT, UP0, 0xd5, 0x5d ;  /* 0x00000000005d781c */ /* 0x000fda000070fa0d */
[----:B------:R-:W-:Y:S02]  /*0bf0*/  @!P0 IMAD.IADD R14, R3, 0x1, R12 ;  /* 0x00000001030e8824 */ /* 0x000fe400078e020c */
[----:B------:R-:W-:-:S03]  /*0c00*/  @!P0 IMAD R10, R12, 0x4, R10 ;  /* 0x000000040c0a8824 */ /* 0x000fc600078e020a */
[----:B------:R-:W-:-:S03]  /*0c10*/  @!P0 LEA R9, R14, R9, 0x2 ;  /* 0x000000090e098211 */ /* 0x000fc600078e10ff */
[----:B------:R-:W-:Y:S04]  /*0c20*/  @!P0 LDS R10, [R10] ;  /* 0x000000000a0a8984 */ /* 0x000fe80000000800 */
[----:B------:R-:W0:Y:S02]  /*0c30*/  @!P0 LDS R9, [R9+-0x80] ;  /* 0xffff800009098984 */ /* 0x000e240000000800 */
[----:B0-----:R-:W-:-:S07]  /*0c40*/  @!P0 FFMA R2, R9, R10, R2 ;  /* 0x0000000a09028223 */ /* 0x001fce0000000002 */
.L_x_4:
[----:B------:R-:W-:Y:S05]  /*0c50*/  @P6 BRA `(.L_x_7) ;  /* 0xfffffff400e46947 */ /* 0x000fea000383ffff */
.L_x_1:
[----:B------:R-:W1:Y:S01]  /*0c60*/  LDCU UR8, c[0x0][0x398] ;  /* 0x00007300ff0877ac */ /* 0x000e620008000800 */
[----:B------:R-:W-:Y:S01]  /*0c70*/  VIADD R6, R6, 0x1 ;  /* 0x0000000106067836 */ /* 0x000fe20000000000 */
[----:B------:R-:W-:Y:S04]  /*0c80*/  BAR.SYNC.DEFER_BLOCKING 0x0 ;  /* 0x0000000000007b1d */ /* 0x000fe80000010000 */
[----:B-1----:R-:W-:-:S13]  /*0c90*/  ISETP.NE.AND P0, PT, R6, UR8, PT ;  /* 0x0000000806007c0c */ /* 0x002fda000bf05270 */
[----:B------:R-:W-:Y:S05]  /*0ca0*/  @P0 BRA `(.L_x_8) ;  /* 0xfffffff400500947 */ /* 0x000fea000383ffff */
.L_x_0:
[----:B------:R-:W2:Y:S01]  /*0cb0*/  LDCU UR4, c[0x0][0x39c] ;  /* 0x00007380ff0477ac */ /* 0x000ea20008000800 */
[----:B0-----:R-:W0:Y:S01]  /*0cc0*/  LDC R7, c[0x0][0x3a4] ;  /* 0x0000e900ff077b82 */ /* 0x001e220000000800 */
[----:B-1----:R-:W-:-:S07]  /*0cd0*/  SHF.L.U32 R0, R0, 0x1, RZ ;  /* 0x0000000100007819 */ /* 0x002fce00000006ff */
[----:B------:R-:W1:Y:S01]  /*0ce0*/  LDC.64 R4, c[0x0][0x380] ;  /* 0x0000e000ff047b82 */ /* 0x000e620000000a00 */
[----:B--2---:R-:W-:-:S04]  /*0cf0*/  UIMAD UR4, UR6, UR4, UR7 ;  /* 0x00000004060472a4 */ /* 0x004fc8000f8e0207 */
[----:B------:R-:W-:-:S06]  /*0d00*/  USHF.L.U32 UR4, UR4, 0x2, URZ ;  /* 0x0000000204047899 */ /* 0x000fcc00080006ff */
[----:B0-----:R-:W-:-:S04]  /*0d10*/  IMAD R0, R7, UR4, R0 ;  /* 0x0000000407007c24 */ /* 0x001fc8000f8e0200 */
[----:B----4-:R-:W-:-:S04]  /*0d20*/  IMAD R3, R0, R7, R3 ;  /* 0x0000000700037224 */ /* 0x010fc800078e0203 */
[----:B-1----:R-:W-:-:S05]  /*0d30*/  IMAD.WIDE R4, R3, 0x4, R4 ;  /* 0x0000000403047825 */ /* 0x002fca00078e0204 */
[----:B------:R-:W-:Y:S01]  /*0d40*/  STG.E desc[UR12][R4.64], R2 ;  /* 0x0000000204007986 */ /* 0x000fe2000c10190c */
[----:B------:R-:W-:Y:S05]  /*0d50*/  EXIT ;  /* 0x000000000000794d */ /* 0x000fea0003800000 */
.L_x_9:
[----:B------:R-:W-:-:S00]  /*0d60*/  BRA `(.L_x_9) ;  /* 0xfffffffc00fc7947 */ /* 0x000fc0000383ffff */
[----:B------:R-:W-:-:S00]  /*0d70*/  NOP ;  /* 0x0000000000007918 */ /* 0x000fc00000000000 */
        /* <DEDUP_REMOVED lines=8> */
.L_x_10:


//--------------------- .nv.shared._Z22convtranspose_kernel_1PfPKfS1_iiiii --------------------------
	.section	.nv.shared._Z22convtranspose_kernel_1PfPKfS1_iiiii,"aw",@nobits
	.sectionflags	@""
	.align	4
.nv.shared._Z22convtranspose_kernel_1PfPKfS1_iiiii:
	.zero		4932


//--------------------- .nv.shared.reserved.0     --------------------------
	.section	.nv.shared.reserved.0,"aw",@nobits
	.weak		__nv_reservedSMEM_offset_0_alias
	.size		__nv_reservedSMEM_offset_0_alias, 0, 64
	.other		__nv_reservedSMEM_offset_0_alias,@"STO_CUDA_RESERVED_SHARED STV_DEFAULT"
__nv_reservedSMEM_offset_0_alias:
	.zero		0
	.zero		64


//--------------------- .nv.constant0._Z22convtranspose_kernel_1PfPKfS1_iiiii --------------------------
	.section	.nv.constant0._Z22convtranspose_kernel_1PfPKfS1_iiiii,"a",@progbits
	.sectionflags	@""
	.align	4
.nv.constant0._Z22convtranspose_kernel_1PfPKfS1_iiiii:
	.zero		940


//--------------------- SYMBOLS --------------------------

	.type		.nv.reservedSmem.offset0,@object
	.size		.nv.reservedSmem.offset0,0x4
	.type		.nv.reservedSmem.cap,@object
	.size		.nv.reservedSmem.cap,0x4
